//
// Generated by NVIDIA NVVM Compiler
//
// Compiler Build ID: CL-36424714
// Cuda compilation tools, release 13.0, V13.0.88
// Based on NVVM 20.0.0
//

.version 9.0
.target sm_100
.address_size 64

	// .globl	_Z21multiply_matrices_gpuPKfS0_Pf

.visible .entry _Z21multiply_matrices_gpuPKfS0_Pf(
	.param .u64 .ptr .align 1 _Z21multiply_matrices_gpuPKfS0_Pf_param_0,
	.param .u64 .ptr .align 1 _Z21multiply_matrices_gpuPKfS0_Pf_param_1,
	.param .u64 .ptr .align 1 _Z21multiply_matrices_gpuPKfS0_Pf_param_2
)
{
	.reg .pred 	%p<5>;
	.reg .b32 	%r<18>;
	.reg .b32 	%f<52>;
	.reg .b64 	%rd<18>;

	ld.param.u64 	%rd5, [_Z21multiply_matrices_gpuPKfS0_Pf_param_0];
	ld.param.u64 	%rd6, [_Z21multiply_matrices_gpuPKfS0_Pf_param_1];
	ld.param.u64 	%rd7, [_Z21multiply_matrices_gpuPKfS0_Pf_param_2];
	mov.u32 	%r8, %ctaid.y;
	mov.u32 	%r9, %ntid.y;
	mov.u32 	%r10, %tid.y;
	mad.lo.s32 	%r1, %r8, %r9, %r10;
	mov.u32 	%r11, %ctaid.x;
	mov.u32 	%r12, %ntid.x;
	mov.u32 	%r13, %tid.x;
	mad.lo.s32 	%r2, %r11, %r12, %r13;
	setp.gt.u32 	%p1, %r1, 511;
	setp.gt.s32 	%p2, %r2, 511;
	or.pred  	%p3, %p1, %p2;
	@%p3 bra 	$L__BB0_4;
	shl.b32 	%r3, %r1, 9;
	mul.wide.u32 	%rd8, %r3, 4;
	cvta.to.global.u64 	%rd9, %rd5;
	add.s64 	%rd10, %rd8, %rd9;
	add.s64 	%rd17, %rd10, 32;
	cvta.to.global.u64 	%rd11, %rd6;
	add.s64 	%rd2, %rd11, 16384;
	mov.f32 	%f51, 0f00000000;
	mov.b32 	%r17, 0;
	mov.u32 	%r16, %r2;
$L__BB0_2:
	mul.wide.s32 	%rd12, %r16, 4;
	add.s64 	%rd13, %rd2, %rd12;
	ld.global.f32 	%f4, [%rd17+-32];
	ld.global.f32 	%f5, [%rd13+-16384];
	fma.rn.f32 	%f6, %f4, %f5, %f51;
	ld.global.f32 	%f7, [%rd17+-28];
	ld.global.f32 	%f8, [%rd13+-14336];
	fma.rn.f32 	%f9, %f7, %f8, %f6;
	ld.global.f32 	%f10, [%rd17+-24];
	ld.global.f32 	%f11, [%rd13+-12288];
	fma.rn.f32 	%f12, %f10, %f11, %f9;
	ld.global.f32 	%f13, [%rd17+-20];
	ld.global.f32 	%f14, [%rd13+-10240];
	fma.rn.f32 	%f15, %f13, %f14, %f12;
	ld.global.f32 	%f16, [%rd17+-16];
	ld.global.f32 	%f17, [%rd13+-8192];
	fma.rn.f32 	%f18, %f16, %f17, %f15;
	ld.global.f32 	%f19, [%rd17+-12];
	ld.global.f32 	%f20, [%rd13+-6144];
	fma.rn.f32 	%f21, %f19, %f20, %f18;
	ld.global.f32 	%f22, [%rd17+-8];
	ld.global.f32 	%f23, [%rd13+-4096];
	fma.rn.f32 	%f24, %f22, %f23, %f21;
	ld.global.f32 	%f25, [%rd17+-4];
	ld.global.f32 	%f26, [%rd13+-2048];
	fma.rn.f32 	%f27, %f25, %f26, %f24;
	ld.global.f32 	%f28, [%rd17];
	ld.global.f32 	%f29, [%rd13];
	fma.rn.f32 	%f30, %f28, %f29, %f27;
	ld.global.f32 	%f31, [%rd17+4];
	ld.global.f32 	%f32, [%rd13+2048];
	fma.rn.f32 	%f33, %f31, %f32, %f30;
	ld.global.f32 	%f34, [%rd17+8];
	ld.global.f32 	%f35, [%rd13+4096];
	fma.rn.f32 	%f36, %f34, %f35, %f33;
	ld.global.f32 	%f37, [%rd17+12];
	ld.global.f32 	%f38, [%rd13+6144];
	fma.rn.f32 	%f39, %f37, %f38, %f36;
	ld.global.f32 	%f40, [%rd17+16];
	ld.global.f32 	%f41, [%rd13+8192];
	fma.rn.f32 	%f42, %f40, %f41, %f39;
	ld.global.f32 	%f43, [%rd17+20];
	ld.global.f32 	%f44, [%rd13+10240];
	fma.rn.f32 	%f45, %f43, %f44, %f42;
	ld.global.f32 	%f46, [%rd17+24];
	ld.global.f32 	%f47, [%rd13+12288];
	fma.rn.f32 	%f48, %f46, %f47, %f45;
	ld.global.f32 	%f49, [%rd17+28];
	ld.global.f32 	%f50, [%rd13+14336];
	fma.rn.f32 	%f51, %f49, %f50, %f48;
	add.s32 	%r17, %r17, 16;
	add.s64 	%rd17, %rd17, 64;
	add.s32 	%r16, %r16, 8192;
	setp.ne.s32 	%p4, %r17, 512;
	@%p4 bra 	$L__BB0_2;
	add.s32 	%r15, %r3, %r2;
	cvta.to.global.u64 	%rd14, %rd7;
	mul.wide.s32 	%rd15, %r15, 4;
	add.s64 	%rd16, %rd14, %rd15;
	st.global.f32 	[%rd16], %f51;
$L__BB0_4:
	ret;

}


// ===== COMPILED SASS (sm_100) =====

	.target	sm_100

	.elftype	@"ET_EXEC"


//--------------------- .note.nv.tkinfo           --------------------------
	.section	.note.nv.tkinfo,"",@"SHT_NOTE"
	.sectionflags	@"SHF_NOTE_NV_TKINFO"
	.tkinfo
        /*0018*/ 	.word	0x00000002
        /*0030*/ 	.string	""
        /*0030*/ 	.string	"ptxas"
        /*0030*/ 	.string	"Cuda compilation tools, release 13.0, V13.0.88"
        /*0030*/ 	.string	"Build cuda_13.0.r13.0/compiler.36424714_0"
        /*0030*/ 	.string	"-arch sm_100 -m 64 "



//--------------------- .note.nv.cuinfo           --------------------------
	.section	.note.nv.cuinfo,"",@"SHT_NOTE"
	.sectionflags	@"SHF_NOTE_NV_CUINFO"
        /*0018*/ 	.short	0x0002
        /*001a*/ 	.short	0x0064
        /*001c*/ 	.short	0x0082
	.zero		2


//--------------------- .nv.info                  --------------------------
	.section	.nv.info,"",@"SHT_CUDA_INFO"
	.align	4


	//----- nvinfo : EIATTR_REGCOUNT
	.align		4
        /*0000*/ 	.byte	0x04, 0x2f
        /*0002*/ 	.short	(.L_1 - .L_0)
	.align		4
.L_0:
        /*0004*/ 	.word	index@(_Z21multiply_matrices_gpuPKfS0_Pf)
        /*0008*/ 	.word	0x0000001f


	//----- nvinfo : EIATTR_FRAME_SIZE
	.align		4
.L_1:
        /*000c*/ 	.byte	0x04, 0x11
        /*000e*/ 	.short	(.L_3 - .L_2)
	.align		4
.L_2:
        /*0010*/ 	.word	index@(_Z21multiply_matrices_gpuPKfS0_Pf)
        /*0014*/ 	.word	0x00000000


	//----- nvinfo : EIATTR_MIN_STACK_SIZE
	.align		4
.L_3:
        /*0018*/ 	.byte	0x04, 0x12
        /*001a*/ 	.short	(.L_5 - .L_4)
	.align		4
.L_4:
        /*001c*/ 	.word	index@(_Z21multiply_matrices_gpuPKfS0_Pf)
        /*0020*/ 	.word	0x00000000
.L_5:


//--------------------- .nv.compat                --------------------------
	.section	.nv.compat,"",@"SHT_CUDA_COMPAT_INFO"
	.align	4
        /*0000*/ 	.byte	0x02, 0x09, 0x00, 0x00, 0x02, 0x02, 0x01, 0x00, 0x02, 0x05, 0x05, 0x00, 0x03, 0x07, 0x01, 0x01
        /*0010*/ 	.byte	0x02, 0x03, 0x00, 0x00, 0x02, 0x06, 0x01, 0x00, 0x04, 0x0b, 0x08, 0x00, 0x09, 0x00, 0x00, 0x00
        /*0020*/ 	.byte	0x00, 0x00, 0x00, 0x00


//--------------------- .nv.info._Z21multiply_matrices_gpuPKfS0_Pf --------------------------
	.section	.nv.info._Z21multiply_matrices_gpuPKfS0_Pf,"",@"SHT_CUDA_INFO"
	.sectionflags	@""
	.align	4


	//----- nvinfo : EIATTR_CUDA_API_VERSION
	.align		4
        /*0000*/ 	.byte	0x04, 0x37
        /*0002*/ 	.short	(.L_7 - .L_6)
.L_6:
        /*0004*/ 	.word	0x00000082


	//----- nvinfo : EIATTR_KPARAM_INFO
	.align		4
.L_7:
        /*0008*/ 	.byte	0x04, 0x17
        /*000a*/ 	.short	(.L_9 - .L_8)
.L_8:
        /*000c*/ 	.word	0x00000000
        /*0010*/ 	.short	0x0002
        /*0012*/ 	.short	0x0010
        /*0014*/ 	.byte	0x00, 0xf5, 0x21, 0x00


	//----- nvinfo : EIATTR_KPARAM_INFO
	.align		4
.L_9:
        /*0018*/ 	.byte	0x04, 0x17
        /*001a*/ 	.short	(.L_11 - .L_10)
.L_10:
        /*001c*/ 	.word	0x00000000
        /*0020*/ 	.short	0x0001
        /*0022*/ 	.short	0x0008
        /*0024*/ 	.byte	0x00, 0xf5, 0x21, 0x00


	//----- nvinfo : EIATTR_KPARAM_INFO
	.align		4
.L_11:
        /*0028*/ 	.byte	0x04, 0x17
        /*002a*/ 	.short	(.L_13 - .L_12)
.L_12:
        /*002c*/ 	.word	0x00000000
        /*0030*/ 	.short	0x0000
        /*0032*/ 	.short	0x0000
        /*0034*/ 	.byte	0x00, 0xf5, 0x21, 0x00


	//----- nvinfo : EIATTR_SPARSE_MMA_MASK
	.align		4
.L_13:
        /*0038*/ 	.byte	0x03, 0x50
        /*003a*/ 	.short	0x0000


	//----- nvinfo : EIATTR_MAXREG_COUNT
	.align		4
        /*003c*/ 	.byte	0x03, 0x1b
        /*003e*/ 	.short	0x00ff


	//----- nvinfo : EIATTR_MERCURY_ISA_VERSION
	.align		4
        /*0040*/ 	.byte	0x03, 0x5f
        /*0042*/ 	.short	0x0101


	//----- nvinfo : EIATTR_VRC_CTA_INIT_COUNT
	.align		4
        /*0044*/ 	.byte	0x02, 0x4a
	.zero		1
	.zero		1


	//----- nvinfo : EIATTR_EXIT_INSTR_OFFSETS
	.align		4
        /*0048*/ 	.byte	0x04, 0x1c
        /*004a*/ 	.short	(.L_15 - .L_14)


	//   ....[0]....
.L_14:
        /*004c*/ 	.word	0x000000b0


	//   ....[1]....
        /*0050*/ 	.word	0x00000550


	//----- nvinfo : EIATTR_CBANK_PARAM_SIZE
	.align		4
.L_15:
        /*0054*/ 	.byte	0x03, 0x19
        /*0056*/ 	.short	0x0018


	//----- nvinfo : EIATTR_PARAM_CBANK
	.align		4
        /*0058*/ 	.byte	0x04, 0x0a
        /*005a*/ 	.short	(.L_17 - .L_16)
	.align		4
.L_16:
        /*005c*/ 	.word	index@(.nv.constant0._Z21multiply_matrices_gpuPKfS0_Pf)
        /*0060*/ 	.short	0x0380
        /*0062*/ 	.short	0x0018


	//----- nvinfo : EIATTR_SW_WAR
	.align		4
.L_17:
        /*0064*/ 	.byte	0x04, 0x36
        /*0066*/ 	.short	(.L_19 - .L_18)
.L_18:
        /*0068*/ 	.word	0x00000008
.L_19:


//--------------------- .nv.callgraph             --------------------------
	.section	.nv.callgraph,"",@"SHT_CUDA_CALLGRAPH"
	.align	4
	.sectionentsize	8
	.align		4
        /*0000*/ 	.word	0x00000000
	.align		4
        /*0004*/ 	.word	0xffffffff
	.align		4
        /*0008*/ 	.word	0x00000000
	.align		4
        /*000c*/ 	.word	0xfffffffe
	.align		4
        /*0010*/ 	.word	0x00000000
	.align		4
        /*0014*/ 	.word	0xfffffffd
	.align		4
        /*0018*/ 	.word	0x00000000
	.align		4
        /*001c*/ 	.word	0xfffffffc


//--------------------- .text._Z21multiply_matrices_gpuPKfS0_Pf --------------------------
	.section	.text._Z21multiply_matrices_gpuPKfS0_Pf,"ax",@progbits
	.align	128
        .global         _Z21multiply_matrices_gpuPKfS0_Pf
        .type           _Z21multiply_matrices_gpuPKfS0_Pf,@function
        .size           _Z21multiply_matrices_gpuPKfS0_Pf,(.L_x_2 - _Z21multiply_matrices_gpuPKfS0_Pf)
        .other          _Z21multiply_matrices_gpuPKfS0_Pf,@"STO_CUDA_ENTRY STV_DEFAULT"
_Z21multiply_matrices_gpuPKfS0_Pf:
.text._Z21multiply_matrices_gpuPKfS0_Pf:
[----:B------:R-:W-:Y:S01]  /*0000*/  LDC R1, c[0x0][0x37c] ;  /* 0x0000df00ff017b82 */ /* 0x000fe20000000800 */
[----:B------:R-:W0:Y:S07]  /*0010*/  S2R R3, SR_TID.X ;  /* 0x0000000000037919 */ /* 0x000e2e0000002100 */
[----:B------:R-:W1:Y:S01]  /*0020*/  LDC R7, c[0x0][0x364] ;  /* 0x0000d900ff077b82 */ /* 0x000e620000000800 */
[----:B------:R-:W1:Y:S07]  /*0030*/  S2R R2, SR_TID.Y ;  /* 0x0000000000027919 */ /* 0x000e6e0000002200 */
[----:B------:R-:W0:Y:S08]  /*0040*/  S2UR UR5, SR_CTAID.X ;  /* 0x00000000000579c3 */ /* 0x000e300000002500 */
[----:B------:R-:W0:Y:S08]  /*0050*/  LDC R0, c[0x0][0x360] ;  /* 0x0000d800ff007b82 */ /* 0x000e300000000800 */
[----:B------:R-:W1:Y:S01]  /*0060*/  S2UR UR4, SR_CTAID.Y ;  /* 0x00000000000479c3 */ /* 0x000e620000002600 */
[----:B0-----:R-:W-:-:S05]  /*0070*/  IMAD R0, R0, UR5, R3 ;  /* 0x0000000500007c24 */ /* 0x001fca000f8e0203 */
[----:B------:R-:W-:Y:S01]  /*0080*/  ISETP.GT.AND P0, PT, R0, 0x1ff, PT ;  /* 0x000001ff0000780c */ /* 0x000fe20003f04270 */
[----:B-1----:R-:W-:-:S05]  /*0090*/  IMAD R7, R7, UR4, R2 ;  /* 0x0000000407077c24 */ /* 0x002fca000f8e0202 */
[----:B------:R-:W-:-:S13]  /*00a0*/  ISETP.GT.U32.OR P0, PT, R7, 0x1ff, P0 ;  /* 0x000001ff0700780c */ /* 0x000fda0000704470 */
[----:B------:R-:W-:Y:S05]  /*00b0*/  @P0 EXIT ;  /* 0x000000000000094d */ /* 0x000fea0003800000 */
[----:B------:R-:W0:Y:S01]  /*00c0*/  LDC.64 R2, c[0x0][0x380] ;  /* 0x0000e000ff027b82 */ /* 0x000e220000000a00 */
[----:B------:R-:W1:Y:S01]  /*00d0*/  LDCU.64 UR6, c[0x0][0x388] ;  /* 0x00007100ff0677ac */ /* 0x000e620008000a00 */
[----:B------:R-:W-:Y:S01]  /*00e0*/  SHF.L.U32 R7, R7, 0x9, RZ ;  /* 0x0000000907077819 */ /* 0x000fe200000006ff */
[----:B------:R-:W-:Y:S01]  /*00f0*/  HFMA2 R14, -RZ, RZ, 0, 0 ;  /* 0x00000000ff0e7431 */ /* 0x000fe200000001ff */
[----:B------:R-:W-:Y:S01]  /*0100*/  MOV R6, R0 ;  /* 0x0000000000067202 */ /* 0x000fe20000000f00 */
[----:B------:R-:W2:Y:S01]  /*0110*/  LDCU.64 UR8, c[0x0][0x358] ;  /* 0x00006b00ff0877ac */ /* 0x000ea20008000a00 */
[----:B------:R-:W-:Y:S01]  /*0120*/  UMOV UR4, URZ ;  /* 0x000000ff00047c82 */ /* 0x000fe20008000000 */
[----:B-1----:R-:W-:-:S04]  /*0130*/  UIADD3 UR5, UP0, UPT, UR6, 0x4000, URZ ;  /* 0x0000400006057890 */ /* 0x002fc8000ff1e0ff */
[----:B------:R-:W-:Y:S01]  /*0140*/  UIADD3.X UR6, UPT, UPT, URZ, UR7, URZ, UP0, !UPT ;  /* 0x00000007ff067290 */ /* 0x000fe200087fe4ff */
[----:B0-----:R-:W-:-:S03]  /*0150*/  IMAD.WIDE.U32 R2, R7, 0x4, R2 ;  /* 0x0000000407027825 */ /* 0x001fc600078e0002 */
[----:B------:R-:W-:-:S04]  /*0160*/  IADD3 R4, P0, PT, R2, 0x20, RZ ;  /* 0x0000002002047810 */ /* 0x000fc80007f1e0ff */
[----:B--2---:R-:W-:-:S09]  /*0170*/  IADD3.X R5, PT, PT, RZ, R3, RZ, P0, !PT ;  /* 0x00000003ff057210 */ /* 0x004fd200007fe4ff */
.L_x_0:
[----:B------:R-:W-:Y:S01]  /*0180*/  MOV R2, UR5 ;  /* 0x0000000500027c02 */ /* 0x000fe20008000f00 */
[----:B------:R-:W2:Y:S01]  /*0190*/  LDG.E R15, desc[UR8][R4.64+-0x20] ;  /* 0xffffe008040f7981 */ /* 0x000ea2000c1e1900 */
[----:B------:R-:W-:-:S03]  /*01a0*/  MOV R3, UR6 ;  /* 0x0000000600037c02 */ /* 0x000fc60008000f00 */
[----:B------:R-:W3:Y:S01]  /*01b0*/  LDG.E R24, desc[UR8][R4.64+-0x1c] ;  /* 0xffffe40804187981 */ /* 0x000ee2000c1e1900 */
[----:B------:R-:W-:-:S03]  /*01c0*/  IMAD.WIDE R2, R6, 0x4, R2 ;  /* 0x0000000406027825 */ /* 0x000fc600078e0202 */
[----:B------:R-:W4:Y:S04]  /*01d0*/  LDG.E R19, desc[UR8][R4.64+-0x18] ;  /* 0xffffe80804137981 */ /* 0x000f28000c1e1900 */
[----:B------:R-:W2:Y:S04]  /*01e0*/  LDG.E R16, desc[UR8][R2.64+-0x4000] ;  /* 0xffc0000802107981 */ /* 0x000ea8000c1e1900 */
[----:B------:R-:W3:Y:S04]  /*01f0*/  LDG.E R25, desc[UR8][R2.64+-0x3800] ;  /* 0xffc8000802197981 */ /* 0x000ee8000c1e1900 */
[----:B------:R-:W4:Y:S04]  /*0200*/  LDG.E R18, desc[UR8][R2.64+-0x3000] ;  /* 0xffd0000802127981 */ /* 0x000f28000c1e1900 */
[----:B------:R-:W5:Y:S04]  /*0210*/  LDG.E R20, desc[UR8][R4.64+-0x14] ;  /* 0xffffec0804147981 */ /* 0x000f68000c1e1900 */
        /* <DEDUP_REMOVED lines=11> */
[----:B------:R-:W5:Y:S01]  /*02d0*/  LDG.E R26, desc[UR8][R4.64+0x1c] ;  /* 0x00001c08041a7981 */ /* 0x000f62000c1e1900 */
[----:B--2---:R-:W-:-:S03]  /*02e0*/  FFMA R15, R15, R16, R14 ;  /* 0x000000100f0f7223 */ /* 0x004fc6000000000e */
[----:B------:R-:W2:Y:S01]  /*02f0*/  LDG.E R16, desc[UR8][R4.64] ;  /* 0x0000000804107981 */ /* 0x000ea2000c1e1900 */
[----:B---3--:R-:W-:-:S03]  /*0300*/  FFMA R24, R24, R25, R15 ;  /* 0x0000001918187223 */ /* 0x008fc6000000000f */
[----:B------:R-:W3:Y:S01]  /*0310*/  LDG.E R14, desc[UR8][R4.64+0x4] ;  /* 0x00000408040e7981 */ /* 0x000ee2000c1e1900 */
[----:B----4-:R-:W-:-:S03]  /*0320*/  FFMA R25, R19, R18, R24 ;  /* 0x0000001213197223 */ /* 0x010fc60000000018 */
[----:B------:R-:W3:Y:S04]  /*0330*/  LDG.E R15, desc[UR8][R2.64+0x800] ;  /* 0x00080008020f7981 */ /* 0x000ee8000c1e1900 */
[----:B------:R-:W4:Y:S01]  /*0340*/  LDG.E R18, desc[UR8][R4.64+0x8] ;  /* 0x0000080804127981 */ /* 0x000f22000c1e1900 */
[----:B-----5:R-:W-:-:S03]  /*0350*/  FFMA R25, R20, R21, R25 ;  /* 0x0000001514197223 */ /* 0x020fc60000000019 */
[----:B------:R-:W4:Y:S04]  /*0360*/  LDG.E R19, desc[UR8][R2.64+0x1000] ;  /* 0x0010000802137981 */ /* 0x000f28000c1e1900 */
[----:B------:R-:W5:Y:S01]  /*0370*/  LDG.E R20, desc[UR8][R4.64+0xc] ;  /* 0x00000c0804147981 */ /* 0x000f62000c1e1900 */
[----:B------:R-:W-:-:S03]  /*0380*/  FFMA R25, R22, R23, R25 ;  /* 0x0000001716197223 */ /* 0x000fc60000000019 */
[----:B------:R-:W5:Y:S04]  /*0390*/  LDG.E R21, desc[UR8][R2.64+0x1800] ;  /* 0x0018000802157981 */ /* 0x000f68000c1e1900 */
[----:B------:R-:W5:Y:S04]  /*03a0*/  LDG.E R22, desc[UR8][R4.64+0x10] ;  /* 0x0000100804167981 */ /* 0x000f68000c1e1900 */
[----:B------:R-:W5:Y:S01]  /*03b0*/  LDG.E R23, desc[UR8][R2.64+0x2000] ;  /* 0x0020000802177981 */ /* 0x000f62000c1e1900 */
[----:B------:R-:W-:-:S03]  /*03c0*/  FFMA R28, R12, R13, R25 ;  /* 0x0000000d0c1c7223 */ /* 0x000fc60000000019 */
[----:B------:R-:W5:Y:S04]  /*03d0*/  LDG.E R24, desc[UR8][R4.64+0x14] ;  /* 0x0000140804187981 */ /* 0x000f68000c1e1900 */
[----:B------:R-:W5:Y:S04]  /*03e0*/  LDG.E R25, desc[UR8][R2.64+0x2800] ;  /* 0x0028000802197981 */ /* 0x000f68000c1e1900 */
[----:B------:R0:W5:Y:S04]  /*03f0*/  LDG.E R13, desc[UR8][R4.64+0x18] ;  /* 0x00001808040d7981 */ /* 0x000168000c1e1900 */
[----:B------:R-:W5:Y:S01]  /*0400*/  LDG.E R12, desc[UR8][R2.64+0x3000] ;  /* 0x00300008020c7981 */ /* 0x000f62000c1e1900 */
[----:B------:R-:W-:-:S04]  /*0410*/  FFMA R9, R9, R8, R28 ;  /* 0x0000000809097223 */ /* 0x000fc8000000001c */
[----:B------:R-:W-:Y:S01]  /*0420*/  FFMA R9, R10, R11, R9 ;  /* 0x0000000b0a097223 */ /* 0x000fe20000000009 */
[----:B------:R-:W-:-:S04]  /*0430*/  UIADD3 UR4, UPT, UPT, UR4, 0x10, URZ ;  /* 0x0000001004047890 */ /* 0x000fc8000fffe0ff */
[----:B------:R-:W-:Y:S01]  /*0440*/  UISETP.NE.AND UP0, UPT, UR4, 0x200, UPT ;  /* 0x000002000400788c */ /* 0x000fe2000bf05270 */
[----:B0-----:R-:W-:Y:S02]  /*0450*/  IADD3 R4, P0, PT, R4, 0x40, RZ ;  /* 0x0000004004047810 */ /* 0x001fe40007f1e0ff */
[----:B------:R-:W-:Y:S02]  /*0460*/  IADD3 R6, PT, PT, R6, 0x2000, RZ ;  /* 0x0000200006067810 */ /* 0x000fe40007ffe0ff */
[----:B------:R-:W-:Y:S01]  /*0470*/  IADD3.X R5, PT, PT, RZ, R5, RZ, P0, !PT ;  /* 0x00000005ff057210 */ /* 0x000fe200007fe4ff */
[----:B--2---:R-:W-:-:S04]  /*0480*/  FFMA R9, R16, R17, R9 ;  /* 0x0000001110097223 */ /* 0x004fc80000000009 */
[----:B---3--:R-:W-:-:S04]  /*0490*/  FFMA R9, R14, R15, R9 ;  /* 0x0000000f0e097223 */ /* 0x008fc80000000009 */
[----:B----4-:R-:W-:-:S04]  /*04a0*/  FFMA R9, R18, R19, R9 ;  /* 0x0000001312097223 */ /* 0x010fc80000000009 */
[----:B-----5:R-:W-:-:S04]  /*04b0*/  FFMA R9, R20, R21, R9 ;  /* 0x0000001514097223 */ /* 0x020fc80000000009 */
[----:B------:R-:W-:-:S04]  /*04c0*/  FFMA R9, R22, R23, R9 ;  /* 0x0000001716097223 */ /* 0x000fc80000000009 */
[----:B------:R-:W-:-:S04]  /*04d0*/  FFMA R24, R24, R25, R9 ;  /* 0x0000001918187223 */ /* 0x000fc80000000009 */
[----:B------:R-:W-:-:S04]  /*04e0*/  FFMA R13, R13, R12, R24 ;  /* 0x0000000c0d0d7223 */ /* 0x000fc80000000018 */
[----:B------:R-:W-:Y:S01]  /*04f0*/  FFMA R14, R26, R27, R13 ;  /* 0x0000001b1a0e7223 */ /* 0x000fe2000000000d */
[----:B------:R-:W-:Y:S06]  /*0500*/  BRA.U UP0, `(.L_x_0) ;  /* 0xfffffffd001c7547 */ /* 0x000fec000b83ffff */
[----:B------:R-:W0:Y:S01]  /*0510*/  LDC.64 R2, c[0x0][0x390] ;  /* 0x0000e400ff027b82 */ /* 0x000e220000000a00 */
[----:B------:R-:W-:-:S05]  /*0520*/  IADD3 R7, PT, PT, R0, R7, RZ ;  /* 0x0000000700077210 */ /* 0x000fca0007ffe0ff */
[----:B0-----:R-:W-:-:S05]  /*0530*/  IMAD.WIDE R2, R7, 0x4, R2 ;  /* 0x0000000407027825 */ /* 0x001fca00078e0202 */
[----:B------:R-:W-:Y:S01]  /*0540*/  STG.E desc[UR8][R2.64], R14 ;  /* 0x0000000e02007986 */ /* 0x000fe2000c101908 */
[----:B------:R-:W-:Y:S05]  /*0550*/  EXIT ;  /* 0x000000000000794d */ /* 0x000fea0003800000 */
.L_x_1:
[----:B------:R-:W-:-:S00]  /*0560*/  BRA `(.L_x_1) ;  /* 0xfffffffc00fc7947 */ /* 0x000fc0000383ffff */
[----:B------:R-:W-:-:S00]  /*0570*/  NOP ;  /* 0x0000000000007918 */ /* 0x000fc00000000000 */
        /* <DEDUP_REMOVED lines=8> */
.L_x_2:


//--------------------- .nv.shared.reserved.0     --------------------------
	.section	.nv.shared.reserved.0,"aw",@nobits
	.weak		__nv_reservedSMEM_offset_0_alias
	.size		__nv_reservedSMEM_offset_0_alias, 0, 64
	.other		__nv_reservedSMEM_offset_0_alias,@"STO_CUDA_RESERVED_SHARED STV_DEFAULT"
__nv_reservedSMEM_offset_0_alias:
	.zero		0
	.zero		64


//--------------------- .nv.constant0._Z21multiply_matrices_gpuPKfS0_Pf --------------------------
	.section	.nv.constant0._Z21multiply_matrices_gpuPKfS0_Pf,"a",@progbits
	.sectionflags	@""
	.align	4
.nv.constant0._Z21multiply_matrices_gpuPKfS0_Pf:
	.zero		920


//--------------------- SYMBOLS --------------------------

	.type		.nv.reservedSmem.offset0,@object
	.size		.nv.reservedSmem.offset0,0x4
